//
// Generated by NVIDIA NVVM Compiler
//
// Compiler Build ID: CL-36424714
// Cuda compilation tools, release 13.0, V13.0.88
// Based on NVVM 20.0.0
//

.version 9.0
.target sm_100
.address_size 64

	// .globl	_Z11SobelKernelPiPjii

.visible .entry _Z11SobelKernelPiPjii(
	.param .u64 .ptr .align 1 _Z11SobelKernelPiPjii_param_0,
	.param .u64 .ptr .align 1 _Z11SobelKernelPiPjii_param_1,
	.param .u32 _Z11SobelKernelPiPjii_param_2,
	.param .u32 _Z11SobelKernelPiPjii_param_3
)
{


	ret;

}


// ===== COMPILED SASS (sm_100) =====

	.target	sm_100

	.elftype	@"ET_EXEC"


//--------------------- .note.nv.tkinfo           --------------------------
	.section	.note.nv.tkinfo,"",@"SHT_NOTE"
	.sectionflags	@"SHF_NOTE_NV_TKINFO"
	.tkinfo
        /*0018*/ 	.word	0x00000002
        /*0030*/ 	.string	""
        /*0030*/ 	.string	"ptxas"
        /*0030*/ 	.string	"Cuda compilation tools, release 13.0, V13.0.88"
        /*0030*/ 	.string	"Build cuda_13.0.r13.0/compiler.36424714_0"
        /*0030*/ 	.string	"-arch sm_100 -m 64 "



//--------------------- .note.nv.cuinfo           --------------------------
	.section	.note.nv.cuinfo,"",@"SHT_NOTE"
	.sectionflags	@"SHF_NOTE_NV_CUINFO"
        /*0018*/ 	.short	0x0002
        /*001a*/ 	.short	0x0064
        /*001c*/ 	.short	0x0082
	.zero		2


//--------------------- .nv.info                  --------------------------
	.section	.nv.info,"",@"SHT_CUDA_INFO"
	.align	4


	//----- nvinfo : EIATTR_REGCOUNT
	.align		4
        /*0000*/ 	.byte	0x04, 0x2f
        /*0002*/ 	.short	(.L_1 - .L_0)
	.align		4
.L_0:
        /*0004*/ 	.word	index@(_Z11SobelKernelPiPjii)
        /*0008*/ 	.word	0x00000004


	//----- nvinfo : EIATTR_FRAME_SIZE
	.align		4
.L_1:
        /*000c*/ 	.byte	0x04, 0x11
        /*000e*/ 	.short	(.L_3 - .L_2)
	.align		4
.L_2:
        /*0010*/ 	.word	index@(_Z11SobelKernelPiPjii)
        /*0014*/ 	.word	0x00000000


	//----- nvinfo : EIATTR_MIN_STACK_SIZE
	.align		4
.L_3:
        /*0018*/ 	.byte	0x04, 0x12
        /*001a*/ 	.short	(.L_5 - .L_4)
	.align		4
.L_4:
        /*001c*/ 	.word	index@(_Z11SobelKernelPiPjii)
        /*0020*/ 	.word	0x00000000
.L_5:


//--------------------- .nv.compat                --------------------------
	.section	.nv.compat,"",@"SHT_CUDA_COMPAT_INFO"
	.align	4
        /*0000*/ 	.byte	0x02, 0x09, 0x00, 0x00, 0x02, 0x02, 0x01, 0x00, 0x02, 0x05, 0x05, 0x00, 0x03, 0x07, 0x01, 0x01
        /*0010*/ 	.byte	0x02, 0x03, 0x00, 0x00, 0x02, 0x06, 0x01, 0x00, 0x04, 0x0b, 0x08, 0x00, 0x09, 0x00, 0x00, 0x00
        /*0020*/ 	.byte	0x00, 0x00, 0x00, 0x00


//--------------------- .nv.info._Z11SobelKernelPiPjii --------------------------
	.section	.nv.info._Z11SobelKernelPiPjii,"",@"SHT_CUDA_INFO"
	.sectionflags	@""
	.align	4


	//----- nvinfo : EIATTR_CUDA_API_VERSION
	.align		4
        /*0000*/ 	.byte	0x04, 0x37
        /*0002*/ 	.short	(.L_7 - .L_6)
.L_6:
        /*0004*/ 	.word	0x00000082


	//----- nvinfo : EIATTR_KPARAM_INFO
	.align		4
.L_7:
        /*0008*/ 	.byte	0x04, 0x17
        /*000a*/ 	.short	(.L_9 - .L_8)
.L_8:
        /*000c*/ 	.word	0x00000000
        /*0010*/ 	.short	0x0003
        /*0012*/ 	.short	0x0014
        /*0014*/ 	.byte	0x00, 0xf0, 0x11, 0x00


	//----- nvinfo : EIATTR_KPARAM_INFO
	.align		4
.L_9:
        /*0018*/ 	.byte	0x04, 0x17
        /*001a*/ 	.short	(.L_11 - .L_10)
.L_10:
        /*001c*/ 	.word	0x00000000
        /*0020*/ 	.short	0x0002
        /*0022*/ 	.short	0x0010
        /*0024*/ 	.byte	0x00, 0xf0, 0x11, 0x00


	//----- nvinfo : EIATTR_KPARAM_INFO
	.align		4
.L_11:
        /*0028*/ 	.byte	0x04, 0x17
        /*002a*/ 	.short	(.L_13 - .L_12)
.L_12:
        /*002c*/ 	.word	0x00000000
        /*0030*/ 	.short	0x0001
        /*0032*/ 	.short	0x0008
        /*0034*/ 	.byte	0x00, 0xf5, 0x21, 0x00


	//----- nvinfo : EIATTR_KPARAM_INFO
	.align		4
.L_13:
        /*0038*/ 	.byte	0x04, 0x17
        /*003a*/ 	.short	(.L_15 - .L_14)
.L_14:
        /*003c*/ 	.word	0x00000000
        /*0040*/ 	.short	0x0000
        /*0042*/ 	.short	0x0000
        /*0044*/ 	.byte	0x00, 0xf5, 0x21, 0x00


	//----- nvinfo : EIATTR_SPARSE_MMA_MASK
	.align		4
.L_15:
        /*0048*/ 	.byte	0x03, 0x50
        /*004a*/ 	.short	0x0000


	//----- nvinfo : EIATTR_MAXREG_COUNT
	.align		4
        /*004c*/ 	.byte	0x03, 0x1b
        /*004e*/ 	.short	0x00ff


	//----- nvinfo : EIATTR_MERCURY_ISA_VERSION
	.align		4
        /*0050*/ 	.byte	0x03, 0x5f
        /*0052*/ 	.short	0x0101


	//----- nvinfo : EIATTR_VRC_CTA_INIT_COUNT
	.align		4
        /*0054*/ 	.byte	0x02, 0x4a
	.zero		1
	.zero		1


	//----- nvinfo : EIATTR_EXIT_INSTR_OFFSETS
	.align		4
        /*0058*/ 	.byte	0x04, 0x1c
        /*005a*/ 	.short	(.L_17 - .L_16)


	//   ....[0]....
.L_16:
        /*005c*/ 	.word	0x00000010


	//----- nvinfo : EIATTR_CBANK_PARAM_SIZE
	.align		4
.L_17:
        /*0060*/ 	.byte	0x03, 0x19
        /*0062*/ 	.short	0x0018


	//----- nvinfo : EIATTR_PARAM_CBANK
	.align		4
        /*0064*/ 	.byte	0x04, 0x0a
        /*0066*/ 	.short	(.L_19 - .L_18)
	.align		4
.L_18:
        /*0068*/ 	.word	index@(.nv.constant0._Z11SobelKernelPiPjii)
        /*006c*/ 	.short	0x0380
        /*006e*/ 	.short	0x0018


	//----- nvinfo : EIATTR_SW_WAR
	.align		4
.L_19:
        /*0070*/ 	.byte	0x04, 0x36
        /*0072*/ 	.short	(.L_21 - .L_20)
.L_20:
        /*0074*/ 	.word	0x00000008
.L_21:


//--------------------- .nv.callgraph             --------------------------
	.section	.nv.callgraph,"",@"SHT_CUDA_CALLGRAPH"
	.align	4
	.sectionentsize	8
	.align		4
        /*0000*/ 	.word	0x00000000
	.align		4
        /*0004*/ 	.word	0xffffffff
	.align		4
        /*0008*/ 	.word	0x00000000
	.align		4
        /*000c*/ 	.word	0xfffffffe
	.align		4
        /*0010*/ 	.word	0x00000000
	.align		4
        /*0014*/ 	.word	0xfffffffd
	.align		4
        /*0018*/ 	.word	0x00000000
	.align		4
        /*001c*/ 	.word	0xfffffffc


//--------------------- .text._Z11SobelKernelPiPjii --------------------------
	.section	.text._Z11SobelKernelPiPjii,"ax",@progbits
	.align	128
        .global         _Z11SobelKernelPiPjii
        .type           _Z11SobelKernelPiPjii,@function
        .size           _Z11SobelKernelPiPjii,(.L_x_1 - _Z11SobelKernelPiPjii)
        .other          _Z11SobelKernelPiPjii,@"STO_CUDA_ENTRY STV_DEFAULT"
_Z11SobelKernelPiPjii:
.text._Z11SobelKernelPiPjii:
[----:B------:R-:W-:Y:S01]  /*0000*/  LDC R1, c[0x0][0x37c] ;  /* 0x0000df00ff017b82 */ /* 0x000fe20000000800 */
[----:B------:R-:W-:Y:S05]  /*0010*/  EXIT ;  /* 0x000000000000794d */ /* 0x000fea0003800000 */
.L_x_0:
[----:B------:R-:W-:-:S00]  /*0020*/  BRA `(.L_x_0) ;  /* 0xfffffffc00fc7947 */ /* 0x000fc0000383ffff */
[----:B------:R-:W-:-:S00]  /*0030*/  NOP ;  /* 0x0000000000007918 */ /* 0x000fc00000000000 */
        /* <DEDUP_REMOVED lines=12> */
.L_x_1:


//--------------------- .nv.shared.reserved.0     --------------------------
	.section	.nv.shared.reserved.0,"aw",@nobits
	.weak		__nv_reservedSMEM_offset_0_alias
	.size		__nv_reservedSMEM_offset_0_alias, 0, 64
	.other		__nv_reservedSMEM_offset_0_alias,@"STO_CUDA_RESERVED_SHARED STV_DEFAULT"
__nv_reservedSMEM_offset_0_alias:
	.zero		0
	.zero		64


//--------------------- .nv.constant0._Z11SobelKernelPiPjii --------------------------
	.section	.nv.constant0._Z11SobelKernelPiPjii,"a",@progbits
	.sectionflags	@""
	.align	4
.nv.constant0._Z11SobelKernelPiPjii:
	.zero		920


//--------------------- SYMBOLS --------------------------

	.type		.nv.reservedSmem.offset0,@object
	.size		.nv.reservedSmem.offset0,0x4
